//
// Generated by NVIDIA NVVM Compiler
//
// Compiler Build ID: CL-36424714
// Cuda compilation tools, release 13.0, V13.0.88
// Based on NVVM 20.0.0
//

.version 9.0
.target sm_100
.address_size 64

	// .globl	_ZN3cub18CUB_300001_SM_10006detail11EmptyKernelIvEEvv
.global .align 1 .b8 _ZN34_INTERNAL_be8beb66_4_k_cu_54ff18ca4cuda3std3__45__cpo5beginE[1];
.global .align 1 .b8 _ZN34_INTERNAL_be8beb66_4_k_cu_54ff18ca4cuda3std3__45__cpo3endE[1];
.global .align 1 .b8 _ZN34_INTERNAL_be8beb66_4_k_cu_54ff18ca4cuda3std3__45__cpo6cbeginE[1];
.global .align 1 .b8 _ZN34_INTERNAL_be8beb66_4_k_cu_54ff18ca4cuda3std3__45__cpo4cendE[1];
.global .align 1 .b8 _ZN34_INTERNAL_be8beb66_4_k_cu_54ff18ca4cuda3std3__45__cpo6rbeginE[1];
.global .align 1 .b8 _ZN34_INTERNAL_be8beb66_4_k_cu_54ff18ca4cuda3std3__45__cpo4rendE[1];
.global .align 1 .b8 _ZN34_INTERNAL_be8beb66_4_k_cu_54ff18ca4cuda3std3__45__cpo7crbeginE[1];
.global .align 1 .b8 _ZN34_INTERNAL_be8beb66_4_k_cu_54ff18ca4cuda3std3__45__cpo5crendE[1];
.global .align 1 .b8 _ZN34_INTERNAL_be8beb66_4_k_cu_54ff18ca4cuda3std3__436_GLOBAL__N__be8beb66_4_k_cu_54ff18ca6ignoreE[1];
.global .align 1 .b8 _ZN34_INTERNAL_be8beb66_4_k_cu_54ff18ca4cuda3std3__419piecewise_constructE[1];
.global .align 1 .b8 _ZN34_INTERNAL_be8beb66_4_k_cu_54ff18ca4cuda3std3__48in_placeE[1];
.global .align 1 .b8 _ZN34_INTERNAL_be8beb66_4_k_cu_54ff18ca4cuda3std3__420unreachable_sentinelE[1];
.global .align 1 .b8 _ZN34_INTERNAL_be8beb66_4_k_cu_54ff18ca4cuda3std3__47nulloptE[1];
.global .align 1 .b8 _ZN34_INTERNAL_be8beb66_4_k_cu_54ff18ca4cuda3std3__48unexpectE[1];
.global .align 1 .b8 _ZN34_INTERNAL_be8beb66_4_k_cu_54ff18ca4cuda3std6ranges3__45__cpo4swapE[1];
.global .align 1 .b8 _ZN34_INTERNAL_be8beb66_4_k_cu_54ff18ca4cuda3std6ranges3__45__cpo9iter_moveE[1];
.global .align 1 .b8 _ZN34_INTERNAL_be8beb66_4_k_cu_54ff18ca4cuda3std6ranges3__45__cpo5beginE[1];
.global .align 1 .b8 _ZN34_INTERNAL_be8beb66_4_k_cu_54ff18ca4cuda3std6ranges3__45__cpo3endE[1];
.global .align 1 .b8 _ZN34_INTERNAL_be8beb66_4_k_cu_54ff18ca4cuda3std6ranges3__45__cpo6cbeginE[1];
.global .align 1 .b8 _ZN34_INTERNAL_be8beb66_4_k_cu_54ff18ca4cuda3std6ranges3__45__cpo4cendE[1];
.global .align 1 .b8 _ZN34_INTERNAL_be8beb66_4_k_cu_54ff18ca4cuda3std6ranges3__45__cpo7advanceE[1];
.global .align 1 .b8 _ZN34_INTERNAL_be8beb66_4_k_cu_54ff18ca4cuda3std6ranges3__45__cpo9iter_swapE[1];
.global .align 1 .b8 _ZN34_INTERNAL_be8beb66_4_k_cu_54ff18ca4cuda3std6ranges3__45__cpo4nextE[1];
.global .align 1 .b8 _ZN34_INTERNAL_be8beb66_4_k_cu_54ff18ca4cuda3std6ranges3__45__cpo4prevE[1];
.global .align 1 .b8 _ZN34_INTERNAL_be8beb66_4_k_cu_54ff18ca4cuda3std6ranges3__45__cpo4dataE[1];
.global .align 1 .b8 _ZN34_INTERNAL_be8beb66_4_k_cu_54ff18ca4cuda3std6ranges3__45__cpo5cdataE[1];
.global .align 1 .b8 _ZN34_INTERNAL_be8beb66_4_k_cu_54ff18ca4cuda3std6ranges3__45__cpo4sizeE[1];
.global .align 1 .b8 _ZN34_INTERNAL_be8beb66_4_k_cu_54ff18ca4cuda3std6ranges3__45__cpo5ssizeE[1];
.global .align 1 .b8 _ZN34_INTERNAL_be8beb66_4_k_cu_54ff18ca4cuda3std6ranges3__45__cpo8distanceE[1];
.global .align 1 .b8 _ZN34_INTERNAL_be8beb66_4_k_cu_54ff18ca6thrust24THRUST_300001_SM_1000_NS8cuda_cub3parE[1];
.global .align 1 .b8 _ZN34_INTERNAL_be8beb66_4_k_cu_54ff18ca6thrust24THRUST_300001_SM_1000_NS8cuda_cub10par_nosyncE[1];
.global .align 1 .b8 _ZN34_INTERNAL_be8beb66_4_k_cu_54ff18ca6thrust24THRUST_300001_SM_1000_NS6system6detail10sequential3seqE[1];
.global .align 1 .b8 _ZN34_INTERNAL_be8beb66_4_k_cu_54ff18ca6thrust24THRUST_300001_SM_1000_NS6system3cpp3parE[1];
.global .align 1 .b8 _ZN34_INTERNAL_be8beb66_4_k_cu_54ff18ca6thrust24THRUST_300001_SM_1000_NS12placeholders2_1E[1];
.global .align 1 .b8 _ZN34_INTERNAL_be8beb66_4_k_cu_54ff18ca6thrust24THRUST_300001_SM_1000_NS12placeholders2_2E[1];
.global .align 1 .b8 _ZN34_INTERNAL_be8beb66_4_k_cu_54ff18ca6thrust24THRUST_300001_SM_1000_NS12placeholders2_3E[1];
.global .align 1 .b8 _ZN34_INTERNAL_be8beb66_4_k_cu_54ff18ca6thrust24THRUST_300001_SM_1000_NS12placeholders2_4E[1];
.global .align 1 .b8 _ZN34_INTERNAL_be8beb66_4_k_cu_54ff18ca6thrust24THRUST_300001_SM_1000_NS12placeholders2_5E[1];
.global .align 1 .b8 _ZN34_INTERNAL_be8beb66_4_k_cu_54ff18ca6thrust24THRUST_300001_SM_1000_NS12placeholders2_6E[1];
.global .align 1 .b8 _ZN34_INTERNAL_be8beb66_4_k_cu_54ff18ca6thrust24THRUST_300001_SM_1000_NS12placeholders2_7E[1];
.global .align 1 .b8 _ZN34_INTERNAL_be8beb66_4_k_cu_54ff18ca6thrust24THRUST_300001_SM_1000_NS12placeholders2_8E[1];
.global .align 1 .b8 _ZN34_INTERNAL_be8beb66_4_k_cu_54ff18ca6thrust24THRUST_300001_SM_1000_NS12placeholders2_9E[1];
.global .align 1 .b8 _ZN34_INTERNAL_be8beb66_4_k_cu_54ff18ca6thrust24THRUST_300001_SM_1000_NS12placeholders3_10E[1];
.global .align 1 .b8 _ZN34_INTERNAL_be8beb66_4_k_cu_54ff18ca6thrust24THRUST_300001_SM_1000_NS3seqE[1];
.global .align 1 .b8 _ZN34_INTERNAL_be8beb66_4_k_cu_54ff18ca6thrust24THRUST_300001_SM_1000_NS6deviceE[1];

.visible .entry _ZN3cub18CUB_300001_SM_10006detail11EmptyKernelIvEEvv()
{


	ret;

}


// ===== COMPILED SASS (sm_100) =====

	.target	sm_100

	.elftype	@"ET_EXEC"


//--------------------- .note.nv.tkinfo           --------------------------
	.section	.note.nv.tkinfo,"",@"SHT_NOTE"
	.sectionflags	@"SHF_NOTE_NV_TKINFO"
	.tkinfo
        /*0018*/ 	.word	0x00000002
        /*0030*/ 	.string	""
        /*0030*/ 	.string	"ptxas"
        /*0030*/ 	.string	"Cuda compilation tools, release 13.0, V13.0.88"
        /*0030*/ 	.string	"Build cuda_13.0.r13.0/compiler.36424714_0"
        /*0030*/ 	.string	"-arch sm_100 -m 64 "



//--------------------- .note.nv.cuinfo           --------------------------
	.section	.note.nv.cuinfo,"",@"SHT_NOTE"
	.sectionflags	@"SHF_NOTE_NV_CUINFO"
        /*0018*/ 	.short	0x0002
        /*001a*/ 	.short	0x0064
        /*001c*/ 	.short	0x0082
	.zero		2


//--------------------- .nv.info                  --------------------------
	.section	.nv.info,"",@"SHT_CUDA_INFO"
	.align	4


	//----- nvinfo : EIATTR_REGCOUNT
	.align		4
        /*0000*/ 	.byte	0x04, 0x2f
        /*0002*/ 	.short	(.L_46 - .L_45)
	.align		4
.L_45:
        /*0004*/ 	.word	index@(_ZN3cub18CUB_300001_SM_10006detail11EmptyKernelIvEEvv)
        /*0008*/ 	.word	0x00000004


	//----- nvinfo : EIATTR_FRAME_SIZE
	.align		4
.L_46:
        /*000c*/ 	.byte	0x04, 0x11
        /*000e*/ 	.short	(.L_48 - .L_47)
	.align		4
.L_47:
        /*0010*/ 	.word	index@(_ZN3cub18CUB_300001_SM_10006detail11EmptyKernelIvEEvv)
        /*0014*/ 	.word	0x00000000


	//----- nvinfo : EIATTR_MIN_STACK_SIZE
	.align		4
.L_48:
        /*0018*/ 	.byte	0x04, 0x12
        /*001a*/ 	.short	(.L_50 - .L_49)
	.align		4
.L_49:
        /*001c*/ 	.word	index@(_ZN3cub18CUB_300001_SM_10006detail11EmptyKernelIvEEvv)
        /*0020*/ 	.word	0x00000000
.L_50:


//--------------------- .nv.compat                --------------------------
	.section	.nv.compat,"",@"SHT_CUDA_COMPAT_INFO"
	.align	4
        /*0000*/ 	.byte	0x02, 0x09, 0x00, 0x00, 0x02, 0x02, 0x01, 0x00, 0x02, 0x05, 0x05, 0x00, 0x03, 0x07, 0x01, 0x01
        /*0010*/ 	.byte	0x02, 0x03, 0x00, 0x00, 0x02, 0x06, 0x01, 0x00, 0x04, 0x0b, 0x08, 0x00, 0x09, 0x00, 0x00, 0x00
        /*0020*/ 	.byte	0x00, 0x00, 0x00, 0x00


//--------------------- .nv.info._ZN3cub18CUB_300001_SM_10006detail11EmptyKernelIvEEvv --------------------------
	.section	.nv.info._ZN3cub18CUB_300001_SM_10006detail11EmptyKernelIvEEvv,"",@"SHT_CUDA_INFO"
	.sectionflags	@""
	.align	4


	//----- nvinfo : EIATTR_CUDA_API_VERSION
	.align		4
        /*0000*/ 	.byte	0x04, 0x37
        /*0002*/ 	.short	(.L_52 - .L_51)
.L_51:
        /*0004*/ 	.word	0x00000082


	//----- nvinfo : EIATTR_SPARSE_MMA_MASK
	.align		4
.L_52:
        /*0008*/ 	.byte	0x03, 0x50
        /*000a*/ 	.short	0x0000


	//----- nvinfo : EIATTR_MAXREG_COUNT
	.align		4
        /*000c*/ 	.byte	0x03, 0x1b
        /*000e*/ 	.short	0x00ff


	//----- nvinfo : EIATTR_MERCURY_ISA_VERSION
	.align		4
        /*0010*/ 	.byte	0x03, 0x5f
        /*0012*/ 	.short	0x0101


	//----- nvinfo : EIATTR_VRC_CTA_INIT_COUNT
	.align		4
        /*0014*/ 	.byte	0x02, 0x4a
	.zero		1
	.zero		1


	//----- nvinfo : EIATTR_EXIT_INSTR_OFFSETS
	.align		4
        /*0018*/ 	.byte	0x04, 0x1c
        /*001a*/ 	.short	(.L_54 - .L_53)


	//   ....[0]....
.L_53:
        /*001c*/ 	.word	0x00000010


	//----- nvinfo : EIATTR_SW_WAR
	.align		4
.L_54:
        /*0020*/ 	.byte	0x04, 0x36
        /*0022*/ 	.short	(.L_56 - .L_55)
.L_55:
        /*0024*/ 	.word	0x00000008
.L_56:


//--------------------- .nv.callgraph             --------------------------
	.section	.nv.callgraph,"",@"SHT_CUDA_CALLGRAPH"
	.align	4
	.sectionentsize	8
	.align		4
        /*0000*/ 	.word	0x00000000
	.align		4
        /*0004*/ 	.word	0xffffffff
	.align		4
        /*0008*/ 	.word	0x00000000
	.align		4
        /*000c*/ 	.word	0xfffffffe
	.align		4
        /*0010*/ 	.word	0x00000000
	.align		4
        /*0014*/ 	.word	0xfffffffd
	.align		4
        /*0018*/ 	.word	0x00000000
	.align		4
        /*001c*/ 	.word	0xfffffffc


//--------------------- .nv.constant4             --------------------------
	.section	.nv.constant4,"a",@progbits
	.align	8
	.align		8
.nv.constant4:
        /*0000*/ 	.dword	_ZN34_INTERNAL_be8beb66_4_k_cu_54ff18ca4cuda3std3__45__cpo5beginE
	.align		8
        /*0008*/ 	.dword	_ZN34_INTERNAL_be8beb66_4_k_cu_54ff18ca4cuda3std3__45__cpo3endE
	.align		8
        /*0010*/ 	.dword	_ZN34_INTERNAL_be8beb66_4_k_cu_54ff18ca4cuda3std3__45__cpo6cbeginE
	.align		8
        /*0018*/ 	.dword	_ZN34_INTERNAL_be8beb66_4_k_cu_54ff18ca4cuda3std3__45__cpo4cendE
	.align		8
        /*0020*/ 	.dword	_ZN34_INTERNAL_be8beb66_4_k_cu_54ff18ca4cuda3std3__45__cpo6rbeginE
	.align		8
        /*0028*/ 	.dword	_ZN34_INTERNAL_be8beb66_4_k_cu_54ff18ca4cuda3std3__45__cpo4rendE
	.align		8
        /*0030*/ 	.dword	_ZN34_INTERNAL_be8beb66_4_k_cu_54ff18ca4cuda3std3__45__cpo7crbeginE
	.align		8
        /*0038*/ 	.dword	_ZN34_INTERNAL_be8beb66_4_k_cu_54ff18ca4cuda3std3__45__cpo5crendE
	.align		8
        /*0040*/ 	.dword	_ZN34_INTERNAL_be8beb66_4_k_cu_54ff18ca4cuda3std3__436_GLOBAL__N__be8beb66_4_k_cu_54ff18ca6ignoreE
	.align		8
        /*0048*/ 	.dword	_ZN34_INTERNAL_be8beb66_4_k_cu_54ff18ca4cuda3std3__419piecewise_constructE
	.align		8
        /*0050*/ 	.dword	_ZN34_INTERNAL_be8beb66_4_k_cu_54ff18ca4cuda3std3__48in_placeE
	.align		8
        /*0058*/ 	.dword	_ZN34_INTERNAL_be8beb66_4_k_cu_54ff18ca4cuda3std3__420unreachable_sentinelE
	.align		8
        /*0060*/ 	.dword	_ZN34_INTERNAL_be8beb66_4_k_cu_54ff18ca4cuda3std3__47nulloptE
	.align		8
        /*0068*/ 	.dword	_ZN34_INTERNAL_be8beb66_4_k_cu_54ff18ca4cuda3std3__48unexpectE
	.align		8
        /*0070*/ 	.dword	_ZN34_INTERNAL_be8beb66_4_k_cu_54ff18ca4cuda3std6ranges3__45__cpo4swapE
	.align		8
        /*0078*/ 	.dword	_ZN34_INTERNAL_be8beb66_4_k_cu_54ff18ca4cuda3std6ranges3__45__cpo9iter_moveE
	.align		8
        /*0080*/ 	.dword	_ZN34_INTERNAL_be8beb66_4_k_cu_54ff18ca4cuda3std6ranges3__45__cpo5beginE
	.align		8
        /*0088*/ 	.dword	_ZN34_INTERNAL_be8beb66_4_k_cu_54ff18ca4cuda3std6ranges3__45__cpo3endE
	.align		8
        /*0090*/ 	.dword	_ZN34_INTERNAL_be8beb66_4_k_cu_54ff18ca4cuda3std6ranges3__45__cpo6cbeginE
	.align		8
        /*0098*/ 	.dword	_ZN34_INTERNAL_be8beb66_4_k_cu_54ff18ca4cuda3std6ranges3__45__cpo4cendE
	.align		8
        /*00a0*/ 	.dword	_ZN34_INTERNAL_be8beb66_4_k_cu_54ff18ca4cuda3std6ranges3__45__cpo7advanceE
	.align		8
        /*00a8*/ 	.dword	_ZN34_INTERNAL_be8beb66_4_k_cu_54ff18ca4cuda3std6ranges3__45__cpo9iter_swapE
	.align		8
        /*00b0*/ 	.dword	_ZN34_INTERNAL_be8beb66_4_k_cu_54ff18ca4cuda3std6ranges3__45__cpo4nextE
	.align		8
        /*00b8*/ 	.dword	_ZN34_INTERNAL_be8beb66_4_k_cu_54ff18ca4cuda3std6ranges3__45__cpo4prevE
	.align		8
        /*00c0*/ 	.dword	_ZN34_INTERNAL_be8beb66_4_k_cu_54ff18ca4cuda3std6ranges3__45__cpo4dataE
	.align		8
        /*00c8*/ 	.dword	_ZN34_INTERNAL_be8beb66_4_k_cu_54ff18ca4cuda3std6ranges3__45__cpo5cdataE
	.align		8
        /*00d0*/ 	.dword	_ZN34_INTERNAL_be8beb66_4_k_cu_54ff18ca4cuda3std6ranges3__45__cpo4sizeE
	.align		8
        /*00d8*/ 	.dword	_ZN34_INTERNAL_be8beb66_4_k_cu_54ff18ca4cuda3std6ranges3__45__cpo5ssizeE
	.align		8
        /*00e0*/ 	.dword	_ZN34_INTERNAL_be8beb66_4_k_cu_54ff18ca4cuda3std6ranges3__45__cpo8distanceE
	.align		8
        /*00e8*/ 	.dword	_ZN34_INTERNAL_be8beb66_4_k_cu_54ff18ca6thrust24THRUST_300001_SM_1000_NS8cuda_cub3parE
	.align		8
        /*00f0*/ 	.dword	_ZN34_INTERNAL_be8beb66_4_k_cu_54ff18ca6thrust24THRUST_300001_SM_1000_NS8cuda_cub10par_nosyncE
	.align		8
        /*00f8*/ 	.dword	_ZN34_INTERNAL_be8beb66_4_k_cu_54ff18ca6thrust24THRUST_300001_SM_1000_NS6system6detail10sequential3seqE
	.align		8
        /*0100*/ 	.dword	_ZN34_INTERNAL_be8beb66_4_k_cu_54ff18ca6thrust24THRUST_300001_SM_1000_NS6system3cpp3parE
	.align		8
        /*0108*/ 	.dword	_ZN34_INTERNAL_be8beb66_4_k_cu_54ff18ca6thrust24THRUST_300001_SM_1000_NS12placeholders2_1E
	.align		8
        /*0110*/ 	.dword	_ZN34_INTERNAL_be8beb66_4_k_cu_54ff18ca6thrust24THRUST_300001_SM_1000_NS12placeholders2_2E
	.align		8
        /*0118*/ 	.dword	_ZN34_INTERNAL_be8beb66_4_k_cu_54ff18ca6thrust24THRUST_300001_SM_1000_NS12placeholders2_3E
	.align		8
        /*0120*/ 	.dword	_ZN34_INTERNAL_be8beb66_4_k_cu_54ff18ca6thrust24THRUST_300001_SM_1000_NS12placeholders2_4E
	.align		8
        /*0128*/ 	.dword	_ZN34_INTERNAL_be8beb66_4_k_cu_54ff18ca6thrust24THRUST_300001_SM_1000_NS12placeholders2_5E
	.align		8
        /*0130*/ 	.dword	_ZN34_INTERNAL_be8beb66_4_k_cu_54ff18ca6thrust24THRUST_300001_SM_1000_NS12placeholders2_6E
	.align		8
        /*0138*/ 	.dword	_ZN34_INTERNAL_be8beb66_4_k_cu_54ff18ca6thrust24THRUST_300001_SM_1000_NS12placeholders2_7E
	.align		8
        /*0140*/ 	.dword	_ZN34_INTERNAL_be8beb66_4_k_cu_54ff18ca6thrust24THRUST_300001_SM_1000_NS12placeholders2_8E
	.align		8
        /*0148*/ 	.dword	_ZN34_INTERNAL_be8beb66_4_k_cu_54ff18ca6thrust24THRUST_300001_SM_1000_NS12placeholders2_9E
	.align		8
        /*0150*/ 	.dword	_ZN34_INTERNAL_be8beb66_4_k_cu_54ff18ca6thrust24THRUST_300001_SM_1000_NS12placeholders3_10E
	.align		8
        /*0158*/ 	.dword	_ZN34_INTERNAL_be8beb66_4_k_cu_54ff18ca6thrust24THRUST_300001_SM_1000_NS3seqE
	.align		8
        /*0160*/ 	.dword	_ZN34_INTERNAL_be8beb66_4_k_cu_54ff18ca6thrust24THRUST_300001_SM_1000_NS6deviceE


//--------------------- .text._ZN3cub18CUB_300001_SM_10006detail11EmptyKernelIvEEvv --------------------------
	.section	.text._ZN3cub18CUB_300001_SM_10006detail11EmptyKernelIvEEvv,"ax",@progbits
	.align	128
        .global         _ZN3cub18CUB_300001_SM_10006detail11EmptyKernelIvEEvv
        .type           _ZN3cub18CUB_300001_SM_10006detail11EmptyKernelIvEEvv,@function
        .size           _ZN3cub18CUB_300001_SM_10006detail11EmptyKernelIvEEvv,(.L_x_1 - _ZN3cub18CUB_300001_SM_10006detail11EmptyKernelIvEEvv)
        .other          _ZN3cub18CUB_300001_SM_10006detail11EmptyKernelIvEEvv,@"STO_CUDA_ENTRY STV_DEFAULT"
_ZN3cub18CUB_300001_SM_10006detail11EmptyKernelIvEEvv:
.text._ZN3cub18CUB_300001_SM_10006detail11EmptyKernelIvEEvv:
[----:B------:R-:W-:Y:S01]  /*0000*/  LDC R1, c[0x0][0x37c] ;  /* 0x0000df00ff017b82 */ /* 0x000fe20000000800 */
[----:B------:R-:W-:Y:S05]  /*0010*/  EXIT ;  /* 0x000000000000794d */ /* 0x000fea0003800000 */
.L_x_0:
[----:B------:R-:W-:-:S00]  /*0020*/  BRA `(.L_x_0) ;  /* 0xfffffffc00fc7947 */ /* 0x000fc0000383ffff */
[----:B------:R-:W-:-:S00]  /*0030*/  NOP ;  /* 0x0000000000007918 */ /* 0x000fc00000000000 */
        /* <DEDUP_REMOVED lines=12> */
.L_x_1:


//--------------------- .nv.shared.reserved.0     --------------------------
	.section	.nv.shared.reserved.0,"aw",@nobits
	.weak		__nv_reservedSMEM_offset_0_alias
	.size		__nv_reservedSMEM_offset_0_alias, 0, 64
	.other		__nv_reservedSMEM_offset_0_alias,@"STO_CUDA_RESERVED_SHARED STV_DEFAULT"
__nv_reservedSMEM_offset_0_alias:
	.zero		0
	.zero		64


//--------------------- .nv.global                --------------------------
	.section	.nv.global,"aw",@nobits
.nv.global:
	.type		_ZN34_INTERNAL_be8beb66_4_k_cu_54ff18ca6thrust24THRUST_300001_SM_1000_NS12placeholders2_8E,@object
	.size		_ZN34_INTERNAL_be8beb66_4_k_cu_54ff18ca6thrust24THRUST_300001_SM_1000_NS12placeholders2_8E,(_ZN34_INTERNAL_be8beb66_4_k_cu_54ff18ca4cuda3std3__436_GLOBAL__N__be8beb66_4_k_cu_54ff18ca6ignoreE - _ZN34_INTERNAL_be8beb66_4_k_cu_54ff18ca6thrust24THRUST_300001_SM_1000_NS12placeholders2_8E)
_ZN34_INTERNAL_be8beb66_4_k_cu_54ff18ca6thrust24THRUST_300001_SM_1000_NS12placeholders2_8E:
	.zero		1
	.type		_ZN34_INTERNAL_be8beb66_4_k_cu_54ff18ca4cuda3std3__436_GLOBAL__N__be8beb66_4_k_cu_54ff18ca6ignoreE,@object
	.size		_ZN34_INTERNAL_be8beb66_4_k_cu_54ff18ca4cuda3std3__436_GLOBAL__N__be8beb66_4_k_cu_54ff18ca6ignoreE,(_ZN34_INTERNAL_be8beb66_4_k_cu_54ff18ca4cuda3std6ranges3__45__cpo4dataE - _ZN34_INTERNAL_be8beb66_4_k_cu_54ff18ca4cuda3std3__436_GLOBAL__N__be8beb66_4_k_cu_54ff18ca6ignoreE)
_ZN34_INTERNAL_be8beb66_4_k_cu_54ff18ca4cuda3std3__436_GLOBAL__N__be8beb66_4_k_cu_54ff18ca6ignoreE:
	.zero		1
	.type		_ZN34_INTERNAL_be8beb66_4_k_cu_54ff18ca4cuda3std6ranges3__45__cpo4dataE,@object
	.size		_ZN34_INTERNAL_be8beb66_4_k_cu_54ff18ca4cuda3std6ranges3__45__cpo4dataE,(_ZN34_INTERNAL_be8beb66_4_k_cu_54ff18ca6thrust24THRUST_300001_SM_1000_NS6system3cpp3parE - _ZN34_INTERNAL_be8beb66_4_k_cu_54ff18ca4cuda3std6ranges3__45__cpo4dataE)
_ZN34_INTERNAL_be8beb66_4_k_cu_54ff18ca4cuda3std6ranges3__45__cpo4dataE:
	.zero		1
	.type		_ZN34_INTERNAL_be8beb66_4_k_cu_54ff18ca6thrust24THRUST_300001_SM_1000_NS6system3cpp3parE,@object
	.size		_ZN34_INTERNAL_be8beb66_4_k_cu_54ff18ca6thrust24THRUST_300001_SM_1000_NS6system3cpp3parE,(_ZN34_INTERNAL_be8beb66_4_k_cu_54ff18ca4cuda3std3__45__cpo5beginE - _ZN34_INTERNAL_be8beb66_4_k_cu_54ff18ca6thrust24THRUST_300001_SM_1000_NS6system3cpp3parE)
_ZN34_INTERNAL_be8beb66_4_k_cu_54ff18ca6thrust24THRUST_300001_SM_1000_NS6system3cpp3parE:
	.zero		1
	.type		_ZN34_INTERNAL_be8beb66_4_k_cu_54ff18ca4cuda3std3__45__cpo5beginE,@object
	.size		_ZN34_INTERNAL_be8beb66_4_k_cu_54ff18ca4cuda3std3__45__cpo5beginE,(_ZN34_INTERNAL_be8beb66_4_k_cu_54ff18ca4cuda3std6ranges3__45__cpo5beginE - _ZN34_INTERNAL_be8beb66_4_k_cu_54ff18ca4cuda3std3__45__cpo5beginE)
_ZN34_INTERNAL_be8beb66_4_k_cu_54ff18ca4cuda3std3__45__cpo5beginE:
	.zero		1
	.type		_ZN34_INTERNAL_be8beb66_4_k_cu_54ff18ca4cuda3std6ranges3__45__cpo5beginE,@object
	.size		_ZN34_INTERNAL_be8beb66_4_k_cu_54ff18ca4cuda3std6ranges3__45__cpo5beginE,(_ZN34_INTERNAL_be8beb66_4_k_cu_54ff18ca6thrust24THRUST_300001_SM_1000_NS6deviceE - _ZN34_INTERNAL_be8beb66_4_k_cu_54ff18ca4cuda3std6ranges3__45__cpo5beginE)
_ZN34_INTERNAL_be8beb66_4_k_cu_54ff18ca4cuda3std6ranges3__45__cpo5beginE:
	.zero		1
	.type		_ZN34_INTERNAL_be8beb66_4_k_cu_54ff18ca6thrust24THRUST_300001_SM_1000_NS6deviceE,@object
	.size		_ZN34_INTERNAL_be8beb66_4_k_cu_54ff18ca6thrust24THRUST_300001_SM_1000_NS6deviceE,(_ZN34_INTERNAL_be8beb66_4_k_cu_54ff18ca4cuda3std3__47nulloptE - _ZN34_INTERNAL_be8beb66_4_k_cu_54ff18ca6thrust24THRUST_300001_SM_1000_NS6deviceE)
_ZN34_INTERNAL_be8beb66_4_k_cu_54ff18ca6thrust24THRUST_300001_SM_1000_NS6deviceE:
	.zero		1
	.type		_ZN34_INTERNAL_be8beb66_4_k_cu_54ff18ca4cuda3std3__47nulloptE,@object
	.size		_ZN34_INTERNAL_be8beb66_4_k_cu_54ff18ca4cuda3std3__47nulloptE,(_ZN34_INTERNAL_be8beb66_4_k_cu_54ff18ca4cuda3std6ranges3__45__cpo8distanceE - _ZN34_INTERNAL_be8beb66_4_k_cu_54ff18ca4cuda3std3__47nulloptE)
_ZN34_INTERNAL_be8beb66_4_k_cu_54ff18ca4cuda3std3__47nulloptE:
	.zero		1
	.type		_ZN34_INTERNAL_be8beb66_4_k_cu_54ff18ca4cuda3std6ranges3__45__cpo8distanceE,@object
	.size		_ZN34_INTERNAL_be8beb66_4_k_cu_54ff18ca4cuda3std6ranges3__45__cpo8distanceE,(_ZN34_INTERNAL_be8beb66_4_k_cu_54ff18ca6thrust24THRUST_300001_SM_1000_NS12placeholders2_4E - _ZN34_INTERNAL_be8beb66_4_k_cu_54ff18ca4cuda3std6ranges3__45__cpo8distanceE)
_ZN34_INTERNAL_be8beb66_4_k_cu_54ff18ca4cuda3std6ranges3__45__cpo8distanceE:
	.zero		1
	.type		_ZN34_INTERNAL_be8beb66_4_k_cu_54ff18ca6thrust24THRUST_300001_SM_1000_NS12placeholders2_4E,@object
	.size		_ZN34_INTERNAL_be8beb66_4_k_cu_54ff18ca6thrust24THRUST_300001_SM_1000_NS12placeholders2_4E,(_ZN34_INTERNAL_be8beb66_4_k_cu_54ff18ca4cuda3std3__45__cpo6rbeginE - _ZN34_INTERNAL_be8beb66_4_k_cu_54ff18ca6thrust24THRUST_300001_SM_1000_NS12placeholders2_4E)
_ZN34_INTERNAL_be8beb66_4_k_cu_54ff18ca6thrust24THRUST_300001_SM_1000_NS12placeholders2_4E:
	.zero		1
	.type		_ZN34_INTERNAL_be8beb66_4_k_cu_54ff18ca4cuda3std3__45__cpo6rbeginE,@object
	.size		_ZN34_INTERNAL_be8beb66_4_k_cu_54ff18ca4cuda3std3__45__cpo6rbeginE,(_ZN34_INTERNAL_be8beb66_4_k_cu_54ff18ca4cuda3std6ranges3__45__cpo7advanceE - _ZN34_INTERNAL_be8beb66_4_k_cu_54ff18ca4cuda3std3__45__cpo6rbeginE)
_ZN34_INTERNAL_be8beb66_4_k_cu_54ff18ca4cuda3std3__45__cpo6rbeginE:
	.zero		1
	.type		_ZN34_INTERNAL_be8beb66_4_k_cu_54ff18ca4cuda3std6ranges3__45__cpo7advanceE,@object
	.size		_ZN34_INTERNAL_be8beb66_4_k_cu_54ff18ca4cuda3std6ranges3__45__cpo7advanceE,(_ZN34_INTERNAL_be8beb66_4_k_cu_54ff18ca6thrust24THRUST_300001_SM_1000_NS12placeholders3_10E - _ZN34_INTERNAL_be8beb66_4_k_cu_54ff18ca4cuda3std6ranges3__45__cpo7advanceE)
_ZN34_INTERNAL_be8beb66_4_k_cu_54ff18ca4cuda3std6ranges3__45__cpo7advanceE:
	.zero		1
	.type		_ZN34_INTERNAL_be8beb66_4_k_cu_54ff18ca6thrust24THRUST_300001_SM_1000_NS12placeholders3_10E,@object
	.size		_ZN34_INTERNAL_be8beb66_4_k_cu_54ff18ca6thrust24THRUST_300001_SM_1000_NS12placeholders3_10E,(_ZN34_INTERNAL_be8beb66_4_k_cu_54ff18ca4cuda3std3__48in_placeE - _ZN34_INTERNAL_be8beb66_4_k_cu_54ff18ca6thrust24THRUST_300001_SM_1000_NS12placeholders3_10E)
_ZN34_INTERNAL_be8beb66_4_k_cu_54ff18ca6thrust24THRUST_300001_SM_1000_NS12placeholders3_10E:
	.zero		1
	.type		_ZN34_INTERNAL_be8beb66_4_k_cu_54ff18ca4cuda3std3__48in_placeE,@object
	.size		_ZN34_INTERNAL_be8beb66_4_k_cu_54ff18ca4cuda3std3__48in_placeE,(_ZN34_INTERNAL_be8beb66_4_k_cu_54ff18ca4cuda3std6ranges3__45__cpo4sizeE - _ZN34_INTERNAL_be8beb66_4_k_cu_54ff18ca4cuda3std3__48in_placeE)
_ZN34_INTERNAL_be8beb66_4_k_cu_54ff18ca4cuda3std3__48in_placeE:
	.zero		1
	.type		_ZN34_INTERNAL_be8beb66_4_k_cu_54ff18ca4cuda3std6ranges3__45__cpo4sizeE,@object
	.size		_ZN34_INTERNAL_be8beb66_4_k_cu_54ff18ca4cuda3std6ranges3__45__cpo4sizeE,(_ZN34_INTERNAL_be8beb66_4_k_cu_54ff18ca6thrust24THRUST_300001_SM_1000_NS12placeholders2_2E - _ZN34_INTERNAL_be8beb66_4_k_cu_54ff18ca4cuda3std6ranges3__45__cpo4sizeE)
_ZN34_INTERNAL_be8beb66_4_k_cu_54ff18ca4cuda3std6ranges3__45__cpo4sizeE:
	.zero		1
	.type		_ZN34_INTERNAL_be8beb66_4_k_cu_54ff18ca6thrust24THRUST_300001_SM_1000_NS12placeholders2_2E,@object
	.size		_ZN34_INTERNAL_be8beb66_4_k_cu_54ff18ca6thrust24THRUST_300001_SM_1000_NS12placeholders2_2E,(_ZN34_INTERNAL_be8beb66_4_k_cu_54ff18ca4cuda3std3__45__cpo6cbeginE - _ZN34_INTERNAL_be8beb66_4_k_cu_54ff18ca6thrust24THRUST_300001_SM_1000_NS12placeholders2_2E)
_ZN34_INTERNAL_be8beb66_4_k_cu_54ff18ca6thrust24THRUST_300001_SM_1000_NS12placeholders2_2E:
	.zero		1
	.type		_ZN34_INTERNAL_be8beb66_4_k_cu_54ff18ca4cuda3std3__45__cpo6cbeginE,@object
	.size		_ZN34_INTERNAL_be8beb66_4_k_cu_54ff18ca4cuda3std3__45__cpo6cbeginE,(_ZN34_INTERNAL_be8beb66_4_k_cu_54ff18ca4cuda3std6ranges3__45__cpo6cbeginE - _ZN34_INTERNAL_be8beb66_4_k_cu_54ff18ca4cuda3std3__45__cpo6cbeginE)
_ZN34_INTERNAL_be8beb66_4_k_cu_54ff18ca4cuda3std3__45__cpo6cbeginE:
	.zero		1
	.type		_ZN34_INTERNAL_be8beb66_4_k_cu_54ff18ca4cuda3std6ranges3__45__cpo6cbeginE,@object
	.size		_ZN34_INTERNAL_be8beb66_4_k_cu_54ff18ca4cuda3std6ranges3__45__cpo6cbeginE,(_ZN34_INTERNAL_be8beb66_4_k_cu_54ff18ca6thrust24THRUST_300001_SM_1000_NS12placeholders2_6E - _ZN34_INTERNAL_be8beb66_4_k_cu_54ff18ca4cuda3std6ranges3__45__cpo6cbeginE)
_ZN34_INTERNAL_be8beb66_4_k_cu_54ff18ca4cuda3std6ranges3__45__cpo6cbeginE:
	.zero		1
	.type		_ZN34_INTERNAL_be8beb66_4_k_cu_54ff18ca6thrust24THRUST_300001_SM_1000_NS12placeholders2_6E,@object
	.size		_ZN34_INTERNAL_be8beb66_4_k_cu_54ff18ca6thrust24THRUST_300001_SM_1000_NS12placeholders2_6E,(_ZN34_INTERNAL_be8beb66_4_k_cu_54ff18ca4cuda3std3__45__cpo7crbeginE - _ZN34_INTERNAL_be8beb66_4_k_cu_54ff18ca6thrust24THRUST_300001_SM_1000_NS12placeholders2_6E)
_ZN34_INTERNAL_be8beb66_4_k_cu_54ff18ca6thrust24THRUST_300001_SM_1000_NS12placeholders2_6E:
	.zero		1
	.type		_ZN34_INTERNAL_be8beb66_4_k_cu_54ff18ca4cuda3std3__45__cpo7crbeginE,@object
	.size		_ZN34_INTERNAL_be8beb66_4_k_cu_54ff18ca4cuda3std3__45__cpo7crbeginE,(_ZN34_INTERNAL_be8beb66_4_k_cu_54ff18ca4cuda3std6ranges3__45__cpo4nextE - _ZN34_INTERNAL_be8beb66_4_k_cu_54ff18ca4cuda3std3__45__cpo7crbeginE)
_ZN34_INTERNAL_be8beb66_4_k_cu_54ff18ca4cuda3std3__45__cpo7crbeginE:
	.zero		1
	.type		_ZN34_INTERNAL_be8beb66_4_k_cu_54ff18ca4cuda3std6ranges3__45__cpo4nextE,@object
	.size		_ZN34_INTERNAL_be8beb66_4_k_cu_54ff18ca4cuda3std6ranges3__45__cpo4nextE,(_ZN34_INTERNAL_be8beb66_4_k_cu_54ff18ca4cuda3std6ranges3__45__cpo4swapE - _ZN34_INTERNAL_be8beb66_4_k_cu_54ff18ca4cuda3std6ranges3__45__cpo4nextE)
_ZN34_INTERNAL_be8beb66_4_k_cu_54ff18ca4cuda3std6ranges3__45__cpo4nextE:
	.zero		1
	.type		_ZN34_INTERNAL_be8beb66_4_k_cu_54ff18ca4cuda3std6ranges3__45__cpo4swapE,@object
	.size		_ZN34_INTERNAL_be8beb66_4_k_cu_54ff18ca4cuda3std6ranges3__45__cpo4swapE,(_ZN34_INTERNAL_be8beb66_4_k_cu_54ff18ca6thrust24THRUST_300001_SM_1000_NS8cuda_cub10par_nosyncE - _ZN34_INTERNAL_be8beb66_4_k_cu_54ff18ca4cuda3std6ranges3__45__cpo4swapE)
_ZN34_INTERNAL_be8beb66_4_k_cu_54ff18ca4cuda3std6ranges3__45__cpo4swapE:
	.zero		1
	.type		_ZN34_INTERNAL_be8beb66_4_k_cu_54ff18ca6thrust24THRUST_300001_SM_1000_NS8cuda_cub10par_nosyncE,@object
	.size		_ZN34_INTERNAL_be8beb66_4_k_cu_54ff18ca6thrust24THRUST_300001_SM_1000_NS8cuda_cub10par_nosyncE,(_ZN34_INTERNAL_be8beb66_4_k_cu_54ff18ca6thrust24THRUST_300001_SM_1000_NS3seqE - _ZN34_INTERNAL_be8beb66_4_k_cu_54ff18ca6thrust24THRUST_300001_SM_1000_NS8cuda_cub10par_nosyncE)
_ZN34_INTERNAL_be8beb66_4_k_cu_54ff18ca6thrust24THRUST_300001_SM_1000_NS8cuda_cub10par_nosyncE:
	.zero		1
	.type		_ZN34_INTERNAL_be8beb66_4_k_cu_54ff18ca6thrust24THRUST_300001_SM_1000_NS3seqE,@object
	.size		_ZN34_INTERNAL_be8beb66_4_k_cu_54ff18ca6thrust24THRUST_300001_SM_1000_NS3seqE,(_ZN34_INTERNAL_be8beb66_4_k_cu_54ff18ca4cuda3std3__420unreachable_sentinelE - _ZN34_INTERNAL_be8beb66_4_k_cu_54ff18ca6thrust24THRUST_300001_SM_1000_NS3seqE)
_ZN34_INTERNAL_be8beb66_4_k_cu_54ff18ca6thrust24THRUST_300001_SM_1000_NS3seqE:
	.zero		1
	.type		_ZN34_INTERNAL_be8beb66_4_k_cu_54ff18ca4cuda3std3__420unreachable_sentinelE,@object
	.size		_ZN34_INTERNAL_be8beb66_4_k_cu_54ff18ca4cuda3std3__420unreachable_sentinelE,(_ZN34_INTERNAL_be8beb66_4_k_cu_54ff18ca4cuda3std6ranges3__45__cpo5ssizeE - _ZN34_INTERNAL_be8beb66_4_k_cu_54ff18ca4cuda3std3__420unreachable_sentinelE)
_ZN34_INTERNAL_be8beb66_4_k_cu_54ff18ca4cuda3std3__420unreachable_sentinelE:
	.zero		1
	.type		_ZN34_INTERNAL_be8beb66_4_k_cu_54ff18ca4cuda3std6ranges3__45__cpo5ssizeE,@object
	.size		_ZN34_INTERNAL_be8beb66_4_k_cu_54ff18ca4cuda3std6ranges3__45__cpo5ssizeE,(_ZN34_INTERNAL_be8beb66_4_k_cu_54ff18ca6thrust24THRUST_300001_SM_1000_NS12placeholders2_3E - _ZN34_INTERNAL_be8beb66_4_k_cu_54ff18ca4cuda3std6ranges3__45__cpo5ssizeE)
_ZN34_INTERNAL_be8beb66_4_k_cu_54ff18ca4cuda3std6ranges3__45__cpo5ssizeE:
	.zero		1
	.type		_ZN34_INTERNAL_be8beb66_4_k_cu_54ff18ca6thrust24THRUST_300001_SM_1000_NS12placeholders2_3E,@object
	.size		_ZN34_INTERNAL_be8beb66_4_k_cu_54ff18ca6thrust24THRUST_300001_SM_1000_NS12placeholders2_3E,(_ZN34_INTERNAL_be8beb66_4_k_cu_54ff18ca4cuda3std3__45__cpo4cendE - _ZN34_INTERNAL_be8beb66_4_k_cu_54ff18ca6thrust24THRUST_300001_SM_1000_NS12placeholders2_3E)
_ZN34_INTERNAL_be8beb66_4_k_cu_54ff18ca6thrust24THRUST_300001_SM_1000_NS12placeholders2_3E:
	.zero		1
	.type		_ZN34_INTERNAL_be8beb66_4_k_cu_54ff18ca4cuda3std3__45__cpo4cendE,@object
	.size		_ZN34_INTERNAL_be8beb66_4_k_cu_54ff18ca4cuda3std3__45__cpo4cendE,(_ZN34_INTERNAL_be8beb66_4_k_cu_54ff18ca4cuda3std6ranges3__45__cpo4cendE - _ZN34_INTERNAL_be8beb66_4_k_cu_54ff18ca4cuda3std3__45__cpo4cendE)
_ZN34_INTERNAL_be8beb66_4_k_cu_54ff18ca4cuda3std3__45__cpo4cendE:
	.zero		1
	.type		_ZN34_INTERNAL_be8beb66_4_k_cu_54ff18ca4cuda3std6ranges3__45__cpo4cendE,@object
	.size		_ZN34_INTERNAL_be8beb66_4_k_cu_54ff18ca4cuda3std6ranges3__45__cpo4cendE,(_ZN34_INTERNAL_be8beb66_4_k_cu_54ff18ca6thrust24THRUST_300001_SM_1000_NS12placeholders2_7E - _ZN34_INTERNAL_be8beb66_4_k_cu_54ff18ca4cuda3std6ranges3__45__cpo4cendE)
_ZN34_INTERNAL_be8beb66_4_k_cu_54ff18ca4cuda3std6ranges3__45__cpo4cendE:
	.zero		1
	.type		_ZN34_INTERNAL_be8beb66_4_k_cu_54ff18ca6thrust24THRUST_300001_SM_1000_NS12placeholders2_7E,@object
	.size		_ZN34_INTERNAL_be8beb66_4_k_cu_54ff18ca6thrust24THRUST_300001_SM_1000_NS12placeholders2_7E,(_ZN34_INTERNAL_be8beb66_4_k_cu_54ff18ca4cuda3std3__45__cpo5crendE - _ZN34_INTERNAL_be8beb66_4_k_cu_54ff18ca6thrust24THRUST_300001_SM_1000_NS12placeholders2_7E)
_ZN34_INTERNAL_be8beb66_4_k_cu_54ff18ca6thrust24THRUST_300001_SM_1000_NS12placeholders2_7E:
	.zero		1
	.type		_ZN34_INTERNAL_be8beb66_4_k_cu_54ff18ca4cuda3std3__45__cpo5crendE,@object
	.size		_ZN34_INTERNAL_be8beb66_4_k_cu_54ff18ca4cuda3std3__45__cpo5crendE,(_ZN34_INTERNAL_be8beb66_4_k_cu_54ff18ca4cuda3std6ranges3__45__cpo4prevE - _ZN34_INTERNAL_be8beb66_4_k_cu_54ff18ca4cuda3std3__45__cpo5crendE)
_ZN34_INTERNAL_be8beb66_4_k_cu_54ff18ca4cuda3std3__45__cpo5crendE:
	.zero		1
	.type		_ZN34_INTERNAL_be8beb66_4_k_cu_54ff18ca4cuda3std6ranges3__45__cpo4prevE,@object
	.size		_ZN34_INTERNAL_be8beb66_4_k_cu_54ff18ca4cuda3std6ranges3__45__cpo4prevE,(_ZN34_INTERNAL_be8beb66_4_k_cu_54ff18ca4cuda3std6ranges3__45__cpo9iter_moveE - _ZN34_INTERNAL_be8beb66_4_k_cu_54ff18ca4cuda3std6ranges3__45__cpo4prevE)
_ZN34_INTERNAL_be8beb66_4_k_cu_54ff18ca4cuda3std6ranges3__45__cpo4prevE:
	.zero		1
	.type		_ZN34_INTERNAL_be8beb66_4_k_cu_54ff18ca4cuda3std6ranges3__45__cpo9iter_moveE,@object
	.size		_ZN34_INTERNAL_be8beb66_4_k_cu_54ff18ca4cuda3std6ranges3__45__cpo9iter_moveE,(_ZN34_INTERNAL_be8beb66_4_k_cu_54ff18ca6thrust24THRUST_300001_SM_1000_NS6system6detail10sequential3seqE - _ZN34_INTERNAL_be8beb66_4_k_cu_54ff18ca4cuda3std6ranges3__45__cpo9iter_moveE)
_ZN34_INTERNAL_be8beb66_4_k_cu_54ff18ca4cuda3std6ranges3__45__cpo9iter_moveE:
	.zero		1
	.type		_ZN34_INTERNAL_be8beb66_4_k_cu_54ff18ca6thrust24THRUST_300001_SM_1000_NS6system6detail10sequential3seqE,@object
	.size		_ZN34_INTERNAL_be8beb66_4_k_cu_54ff18ca6thrust24THRUST_300001_SM_1000_NS6system6detail10sequential3seqE,(_ZN34_INTERNAL_be8beb66_4_k_cu_54ff18ca6thrust24THRUST_300001_SM_1000_NS12placeholders2_9E - _ZN34_INTERNAL_be8beb66_4_k_cu_54ff18ca6thrust24THRUST_300001_SM_1000_NS6system6detail10sequential3seqE)
_ZN34_INTERNAL_be8beb66_4_k_cu_54ff18ca6thrust24THRUST_300001_SM_1000_NS6system6detail10sequential3seqE:
	.zero		1
	.type		_ZN34_INTERNAL_be8beb66_4_k_cu_54ff18ca6thrust24THRUST_300001_SM_1000_NS12placeholders2_9E,@object
	.size		_ZN34_INTERNAL_be8beb66_4_k_cu_54ff18ca6thrust24THRUST_300001_SM_1000_NS12placeholders2_9E,(_ZN34_INTERNAL_be8beb66_4_k_cu_54ff18ca4cuda3std3__419piecewise_constructE - _ZN34_INTERNAL_be8beb66_4_k_cu_54ff18ca6thrust24THRUST_300001_SM_1000_NS12placeholders2_9E)
_ZN34_INTERNAL_be8beb66_4_k_cu_54ff18ca6thrust24THRUST_300001_SM_1000_NS12placeholders2_9E:
	.zero		1
	.type		_ZN34_INTERNAL_be8beb66_4_k_cu_54ff18ca4cuda3std3__419piecewise_constructE,@object
	.size		_ZN34_INTERNAL_be8beb66_4_k_cu_54ff18ca4cuda3std3__419piecewise_constructE,(_ZN34_INTERNAL_be8beb66_4_k_cu_54ff18ca4cuda3std6ranges3__45__cpo5cdataE - _ZN34_INTERNAL_be8beb66_4_k_cu_54ff18ca4cuda3std3__419piecewise_constructE)
_ZN34_INTERNAL_be8beb66_4_k_cu_54ff18ca4cuda3std3__419piecewise_constructE:
	.zero		1
	.type		_ZN34_INTERNAL_be8beb66_4_k_cu_54ff18ca4cuda3std6ranges3__45__cpo5cdataE,@object
	.size		_ZN34_INTERNAL_be8beb66_4_k_cu_54ff18ca4cuda3std6ranges3__45__cpo5cdataE,(_ZN34_INTERNAL_be8beb66_4_k_cu_54ff18ca6thrust24THRUST_300001_SM_1000_NS12placeholders2_1E - _ZN34_INTERNAL_be8beb66_4_k_cu_54ff18ca4cuda3std6ranges3__45__cpo5cdataE)
_ZN34_INTERNAL_be8beb66_4_k_cu_54ff18ca4cuda3std6ranges3__45__cpo5cdataE:
	.zero		1
	.type		_ZN34_INTERNAL_be8beb66_4_k_cu_54ff18ca6thrust24THRUST_300001_SM_1000_NS12placeholders2_1E,@object
	.size		_ZN34_INTERNAL_be8beb66_4_k_cu_54ff18ca6thrust24THRUST_300001_SM_1000_NS12placeholders2_1E,(_ZN34_INTERNAL_be8beb66_4_k_cu_54ff18ca4cuda3std3__45__cpo3endE - _ZN34_INTERNAL_be8beb66_4_k_cu_54ff18ca6thrust24THRUST_300001_SM_1000_NS12placeholders2_1E)
_ZN34_INTERNAL_be8beb66_4_k_cu_54ff18ca6thrust24THRUST_300001_SM_1000_NS12placeholders2_1E:
	.zero		1
	.type		_ZN34_INTERNAL_be8beb66_4_k_cu_54ff18ca4cuda3std3__45__cpo3endE,@object
	.size		_ZN34_INTERNAL_be8beb66_4_k_cu_54ff18ca4cuda3std3__45__cpo3endE,(_ZN34_INTERNAL_be8beb66_4_k_cu_54ff18ca4cuda3std6ranges3__45__cpo3endE - _ZN34_INTERNAL_be8beb66_4_k_cu_54ff18ca4cuda3std3__45__cpo3endE)
_ZN34_INTERNAL_be8beb66_4_k_cu_54ff18ca4cuda3std3__45__cpo3endE:
	.zero		1
	.type		_ZN34_INTERNAL_be8beb66_4_k_cu_54ff18ca4cuda3std6ranges3__45__cpo3endE,@object
	.size		_ZN34_INTERNAL_be8beb66_4_k_cu_54ff18ca4cuda3std6ranges3__45__cpo3endE,(_ZN34_INTERNAL_be8beb66_4_k_cu_54ff18ca6thrust24THRUST_300001_SM_1000_NS12placeholders2_5E - _ZN34_INTERNAL_be8beb66_4_k_cu_54ff18ca4cuda3std6ranges3__45__cpo3endE)
_ZN34_INTERNAL_be8beb66_4_k_cu_54ff18ca4cuda3std6ranges3__45__cpo3endE:
	.zero		1
	.type		_ZN34_INTERNAL_be8beb66_4_k_cu_54ff18ca6thrust24THRUST_300001_SM_1000_NS12placeholders2_5E,@object
	.size		_ZN34_INTERNAL_be8beb66_4_k_cu_54ff18ca6thrust24THRUST_300001_SM_1000_NS12placeholders2_5E,(_ZN34_INTERNAL_be8beb66_4_k_cu_54ff18ca4cuda3std3__45__cpo4rendE - _ZN34_INTERNAL_be8beb66_4_k_cu_54ff18ca6thrust24THRUST_300001_SM_1000_NS12placeholders2_5E)
_ZN34_INTERNAL_be8beb66_4_k_cu_54ff18ca6thrust24THRUST_300001_SM_1000_NS12placeholders2_5E:
	.zero		1
	.type		_ZN34_INTERNAL_be8beb66_4_k_cu_54ff18ca4cuda3std3__45__cpo4rendE,@object
	.size		_ZN34_INTERNAL_be8beb66_4_k_cu_54ff18ca4cuda3std3__45__cpo4rendE,(_ZN34_INTERNAL_be8beb66_4_k_cu_54ff18ca4cuda3std6ranges3__45__cpo9iter_swapE - _ZN34_INTERNAL_be8beb66_4_k_cu_54ff18ca4cuda3std3__45__cpo4rendE)
_ZN34_INTERNAL_be8beb66_4_k_cu_54ff18ca4cuda3std3__45__cpo4rendE:
	.zero		1
	.type		_ZN34_INTERNAL_be8beb66_4_k_cu_54ff18ca4cuda3std6ranges3__45__cpo9iter_swapE,@object
	.size		_ZN34_INTERNAL_be8beb66_4_k_cu_54ff18ca4cuda3std6ranges3__45__cpo9iter_swapE,(_ZN34_INTERNAL_be8beb66_4_k_cu_54ff18ca4cuda3std3__48unexpectE - _ZN34_INTERNAL_be8beb66_4_k_cu_54ff18ca4cuda3std6ranges3__45__cpo9iter_swapE)
_ZN34_INTERNAL_be8beb66_4_k_cu_54ff18ca4cuda3std6ranges3__45__cpo9iter_swapE:
	.zero		1
	.type		_ZN34_INTERNAL_be8beb66_4_k_cu_54ff18ca4cuda3std3__48unexpectE,@object
	.size		_ZN34_INTERNAL_be8beb66_4_k_cu_54ff18ca4cuda3std3__48unexpectE,(_ZN34_INTERNAL_be8beb66_4_k_cu_54ff18ca6thrust24THRUST_300001_SM_1000_NS8cuda_cub3parE - _ZN34_INTERNAL_be8beb66_4_k_cu_54ff18ca4cuda3std3__48unexpectE)
_ZN34_INTERNAL_be8beb66_4_k_cu_54ff18ca4cuda3std3__48unexpectE:
	.zero		1
	.type		_ZN34_INTERNAL_be8beb66_4_k_cu_54ff18ca6thrust24THRUST_300001_SM_1000_NS8cuda_cub3parE,@object
	.size		_ZN34_INTERNAL_be8beb66_4_k_cu_54ff18ca6thrust24THRUST_300001_SM_1000_NS8cuda_cub3parE,(.L_29 - _ZN34_INTERNAL_be8beb66_4_k_cu_54ff18ca6thrust24THRUST_300001_SM_1000_NS8cuda_cub3parE)
_ZN34_INTERNAL_be8beb66_4_k_cu_54ff18ca6thrust24THRUST_300001_SM_1000_NS8cuda_cub3parE:
	.zero		1
.L_29:


//--------------------- .nv.constant0._ZN3cub18CUB_300001_SM_10006detail11EmptyKernelIvEEvv --------------------------
	.section	.nv.constant0._ZN3cub18CUB_300001_SM_10006detail11EmptyKernelIvEEvv,"a",@progbits
	.sectionflags	@""
	.align	4
.nv.constant0._ZN3cub18CUB_300001_SM_10006detail11EmptyKernelIvEEvv:
	.zero		896


//--------------------- SYMBOLS --------------------------

	.type		.nv.reservedSmem.offset0,@object
	.size		.nv.reservedSmem.offset0,0x4
